//
// Generated by NVIDIA NVVM Compiler
//
// Compiler Build ID: CL-36424714
// Cuda compilation tools, release 13.0, V13.0.88
// Based on NVVM 20.0.0
//

.version 9.0
.target sm_100
.address_size 64

	// .globl	_Z13inclusiveScanPiS_i
// _ZZ13inclusiveScanPiS_iE4temp has been demoted

.visible .entry _Z13inclusiveScanPiS_i(
	.param .u64 .ptr .align 1 _Z13inclusiveScanPiS_i_param_0,
	.param .u64 .ptr .align 1 _Z13inclusiveScanPiS_i_param_1,
	.param .u32 _Z13inclusiveScanPiS_i_param_2
)
{
	.reg .pred 	%p<7>;
	.reg .b32 	%r<25>;
	.reg .b64 	%rd<9>;
	// demoted variable
	.shared .align 4 .b8 _ZZ13inclusiveScanPiS_iE4temp[1024];
	ld.param.u64 	%rd1, [_Z13inclusiveScanPiS_i_param_0];
	ld.param.u64 	%rd2, [_Z13inclusiveScanPiS_i_param_1];
	ld.param.u32 	%r9, [_Z13inclusiveScanPiS_i_param_2];
	mov.u32 	%r10, %ctaid.x;
	mov.u32 	%r1, %ntid.x;
	mov.u32 	%r2, %tid.x;
	mad.lo.s32 	%r3, %r10, %r1, %r2;
	setp.ge.s32 	%p1, %r3, %r9;
	shl.b32 	%r11, %r2, 2;
	mov.u32 	%r12, _ZZ13inclusiveScanPiS_iE4temp;
	add.s32 	%r4, %r12, %r11;
	@%p1 bra 	$L__BB0_2;
	cvta.to.global.u64 	%rd3, %rd1;
	mul.wide.s32 	%rd4, %r3, 4;
	add.s64 	%rd5, %rd3, %rd4;
	ld.global.u32 	%r13, [%rd5];
	st.shared.u32 	[%r4], %r13;
$L__BB0_2:
	bar.sync 	0;
	setp.lt.u32 	%p2, %r1, 2;
	@%p2 bra 	$L__BB0_9;
	mov.b32 	%r23, 1;
$L__BB0_4:
	setp.lt.u32 	%p3, %r2, %r23;
	mov.b32 	%r24, 0;
	@%p3 bra 	$L__BB0_6;
	ld.shared.u32 	%r16, [%r4];
	sub.s32 	%r17, %r2, %r23;
	shl.b32 	%r18, %r17, 2;
	add.s32 	%r20, %r12, %r18;
	ld.shared.u32 	%r21, [%r20];
	add.s32 	%r24, %r21, %r16;
$L__BB0_6:
	setp.lt.u32 	%p4, %r2, %r23;
	bar.sync 	0;
	@%p4 bra 	$L__BB0_8;
	st.shared.u32 	[%r4], %r24;
$L__BB0_8:
	bar.sync 	0;
	shl.b32 	%r23, %r23, 1;
	setp.lt.u32 	%p5, %r23, %r1;
	@%p5 bra 	$L__BB0_4;
$L__BB0_9:
	setp.ge.s32 	%p6, %r3, %r9;
	@%p6 bra 	$L__BB0_11;
	ld.shared.u32 	%r22, [%r4];
	cvta.to.global.u64 	%rd6, %rd2;
	mul.wide.s32 	%rd7, %r3, 4;
	add.s64 	%rd8, %rd6, %rd7;
	st.global.u32 	[%rd8], %r22;
$L__BB0_11:
	ret;

}


// ===== COMPILED SASS (sm_100) =====

	.target	sm_100

	.elftype	@"ET_EXEC"


//--------------------- .note.nv.tkinfo           --------------------------
	.section	.note.nv.tkinfo,"",@"SHT_NOTE"
	.sectionflags	@"SHF_NOTE_NV_TKINFO"
	.tkinfo
        /*0018*/ 	.word	0x00000002
        /*0030*/ 	.string	""
        /*0030*/ 	.string	"ptxas"
        /*0030*/ 	.string	"Cuda compilation tools, release 13.0, V13.0.88"
        /*0030*/ 	.string	"Build cuda_13.0.r13.0/compiler.36424714_0"
        /*0030*/ 	.string	"-arch sm_100 -m 64 "



//--------------------- .note.nv.cuinfo           --------------------------
	.section	.note.nv.cuinfo,"",@"SHT_NOTE"
	.sectionflags	@"SHF_NOTE_NV_CUINFO"
        /*0018*/ 	.short	0x0002
        /*001a*/ 	.short	0x0064
        /*001c*/ 	.short	0x0082
	.zero		2


//--------------------- .nv.info                  --------------------------
	.section	.nv.info,"",@"SHT_CUDA_INFO"
	.align	4


	//----- nvinfo : EIATTR_REGCOUNT
	.align		4
        /*0000*/ 	.byte	0x04, 0x2f
        /*0002*/ 	.short	(.L_1 - .L_0)
	.align		4
.L_0:
        /*0004*/ 	.word	index@(_Z13inclusiveScanPiS_i)
        /*0008*/ 	.word	0x0000000c


	//----- nvinfo : EIATTR_FRAME_SIZE
	.align		4
.L_1:
        /*000c*/ 	.byte	0x04, 0x11
        /*000e*/ 	.short	(.L_3 - .L_2)
	.align		4
.L_2:
        /*0010*/ 	.word	index@(_Z13inclusiveScanPiS_i)
        /*0014*/ 	.word	0x00000000


	//----- nvinfo : EIATTR_MIN_STACK_SIZE
	.align		4
.L_3:
        /*0018*/ 	.byte	0x04, 0x12
        /*001a*/ 	.short	(.L_5 - .L_4)
	.align		4
.L_4:
        /*001c*/ 	.word	index@(_Z13inclusiveScanPiS_i)
        /*0020*/ 	.word	0x00000000
.L_5:


//--------------------- .nv.compat                --------------------------
	.section	.nv.compat,"",@"SHT_CUDA_COMPAT_INFO"
	.align	4
        /*0000*/ 	.byte	0x02, 0x09, 0x00, 0x00, 0x02, 0x02, 0x01, 0x00, 0x02, 0x05, 0x05, 0x00, 0x03, 0x07, 0x01, 0x01
        /*0010*/ 	.byte	0x02, 0x03, 0x00, 0x00, 0x02, 0x06, 0x01, 0x00, 0x04, 0x0b, 0x08, 0x00, 0x09, 0x00, 0x00, 0x00
        /*0020*/ 	.byte	0x00, 0x00, 0x00, 0x00


//--------------------- .nv.info._Z13inclusiveScanPiS_i --------------------------
	.section	.nv.info._Z13inclusiveScanPiS_i,"",@"SHT_CUDA_INFO"
	.sectionflags	@""
	.align	4


	//----- nvinfo : EIATTR_CUDA_API_VERSION
	.align		4
        /*0000*/ 	.byte	0x04, 0x37
        /*0002*/ 	.short	(.L_7 - .L_6)
.L_6:
        /*0004*/ 	.word	0x00000082


	//----- nvinfo : EIATTR_KPARAM_INFO
	.align		4
.L_7:
        /*0008*/ 	.byte	0x04, 0x17
        /*000a*/ 	.short	(.L_9 - .L_8)
.L_8:
        /*000c*/ 	.word	0x00000000
        /*0010*/ 	.short	0x0002
        /*0012*/ 	.short	0x0010
        /*0014*/ 	.byte	0x00, 0xf0, 0x11, 0x00


	//----- nvinfo : EIATTR_KPARAM_INFO
	.align		4
.L_9:
        /*0018*/ 	.byte	0x04, 0x17
        /*001a*/ 	.short	(.L_11 - .L_10)
.L_10:
        /*001c*/ 	.word	0x00000000
        /*0020*/ 	.short	0x0001
        /*0022*/ 	.short	0x0008
        /*0024*/ 	.byte	0x00, 0xf5, 0x21, 0x00


	//----- nvinfo : EIATTR_KPARAM_INFO
	.align		4
.L_11:
        /*0028*/ 	.byte	0x04, 0x17
        /*002a*/ 	.short	(.L_13 - .L_12)
.L_12:
        /*002c*/ 	.word	0x00000000
        /*0030*/ 	.short	0x0000
        /*0032*/ 	.short	0x0000
        /*0034*/ 	.byte	0x00, 0xf5, 0x21, 0x00


	//----- nvinfo : EIATTR_SPARSE_MMA_MASK
	.align		4
.L_13:
        /*0038*/ 	.byte	0x03, 0x50
        /*003a*/ 	.short	0x0000


	//----- nvinfo : EIATTR_MAXREG_COUNT
	.align		4
        /*003c*/ 	.byte	0x03, 0x1b
        /*003e*/ 	.short	0x00ff


	//----- nvinfo : EIATTR_NUM_BARRIERS
	.align		4
        /*0040*/ 	.byte	0x02, 0x4c
        /*0042*/ 	.byte	0x01
	.zero		1


	//----- nvinfo : EIATTR_MERCURY_ISA_VERSION
	.align		4
        /*0044*/ 	.byte	0x03, 0x5f
        /*0046*/ 	.short	0x0101


	//----- nvinfo : EIATTR_VRC_CTA_INIT_COUNT
	.align		4
        /*0048*/ 	.byte	0x02, 0x4a
	.zero		1
	.zero		1


	//----- nvinfo : EIATTR_EXIT_INSTR_OFFSETS
	.align		4
        /*004c*/ 	.byte	0x04, 0x1c
        /*004e*/ 	.short	(.L_15 - .L_14)


	//   ....[0]....
.L_14:
        /*0050*/ 	.word	0x00000230


	//   ....[1]....
        /*0054*/ 	.word	0x00000280


	//----- nvinfo : EIATTR_CBANK_PARAM_SIZE
	.align		4
.L_15:
        /*0058*/ 	.byte	0x03, 0x19
        /*005a*/ 	.short	0x0014


	//----- nvinfo : EIATTR_PARAM_CBANK
	.align		4
        /*005c*/ 	.byte	0x04, 0x0a
        /*005e*/ 	.short	(.L_17 - .L_16)
	.align		4
.L_16:
        /*0060*/ 	.word	index@(.nv.constant0._Z13inclusiveScanPiS_i)
        /*0064*/ 	.short	0x0380
        /*0066*/ 	.short	0x0014


	//----- nvinfo : EIATTR_SW_WAR
	.align		4
.L_17:
        /*0068*/ 	.byte	0x04, 0x36
        /*006a*/ 	.short	(.L_19 - .L_18)
.L_18:
        /*006c*/ 	.word	0x00000008
.L_19:


//--------------------- .nv.callgraph             --------------------------
	.section	.nv.callgraph,"",@"SHT_CUDA_CALLGRAPH"
	.align	4
	.sectionentsize	8
	.align		4
        /*0000*/ 	.word	0x00000000
	.align		4
        /*0004*/ 	.word	0xffffffff
	.align		4
        /*0008*/ 	.word	0x00000000
	.align		4
        /*000c*/ 	.word	0xfffffffe
	.align		4
        /*0010*/ 	.word	0x00000000
	.align		4
        /*0014*/ 	.word	0xfffffffd
	.align		4
        /*0018*/ 	.word	0x00000000
	.align		4
        /*001c*/ 	.word	0xfffffffc


//--------------------- .text._Z13inclusiveScanPiS_i --------------------------
	.section	.text._Z13inclusiveScanPiS_i,"ax",@progbits
	.align	128
        .global         _Z13inclusiveScanPiS_i
        .type           _Z13inclusiveScanPiS_i,@function
        .size           _Z13inclusiveScanPiS_i,(.L_x_3 - _Z13inclusiveScanPiS_i)
        .other          _Z13inclusiveScanPiS_i,@"STO_CUDA_ENTRY STV_DEFAULT"
_Z13inclusiveScanPiS_i:
.text._Z13inclusiveScanPiS_i:
[----:B------:R-:W-:Y:S01]  /*0000*/  LDC R1, c[0x0][0x37c] ;  /* 0x0000df00ff017b82 */ /* 0x000fe20000000800 */
[----:B------:R-:W0:Y:S07]  /*0010*/  S2R R9, SR_TID.X ;  /* 0x0000000000097919 */ /* 0x000e2e0000002100 */
[----:B------:R-:W0:Y:S01]  /*0020*/  S2UR UR4, SR_CTAID.X ;  /* 0x00000000000479c3 */ /* 0x000e220000002500 */
[----:B------:R-:W1:Y:S01]  /*0030*/  LDCU UR5, c[0x0][0x390] ;  /* 0x00007200ff0577ac */ /* 0x000e620008000800 */
[----:B------:R-:W2:Y:S06]  /*0040*/  LDCU.64 UR6, c[0x0][0x358] ;  /* 0x00006b00ff0677ac */ /* 0x000eac0008000a00 */
[----:B------:R-:W0:Y:S02]  /*0050*/  LDC R6, c[0x0][0x360] ;  /* 0x0000d800ff067b82 */ /* 0x000e240000000800 */
[----:B0-----:R-:W-:-:S05]  /*0060*/  IMAD R5, R6, UR4, R9 ;  /* 0x0000000406057c24 */ /* 0x001fca000f8e0209 */
[----:B-1----:R-:W-:-:S13]  /*0070*/  ISETP.GE.AND P0, PT, R5, UR5, PT ;  /* 0x0000000505007c0c */ /* 0x002fda000bf06270 */
[----:B------:R-:W0:Y:S02]  /*0080*/  @!P0 LDC.64 R2, c[0x0][0x380] ;  /* 0x0000e000ff028b82 */ /* 0x000e240000000a00 */
[----:B0-----:R-:W-:-:S06]  /*0090*/  @!P0 IMAD.WIDE R2, R5, 0x4, R2 ;  /* 0x0000000405028825 */ /* 0x001fcc00078e0202 */
[----:B--2---:R-:W2:Y:S01]  /*00a0*/  @!P0 LDG.E R3, desc[UR6][R2.64] ;  /* 0x0000000602038981 */ /* 0x004ea2000c1e1900 */
[----:B------:R-:W0:Y:S01]  /*00b0*/  S2UR UR5, SR_CgaCtaId ;  /* 0x00000000000579c3 */ /* 0x000e220000008800 */
[----:B------:R-:W-:Y:S01]  /*00c0*/  UMOV UR4, 0x400 ;  /* 0x0000040000047882 */ /* 0x000fe20000000000 */
[----:B------:R-:W-:Y:S01]  /*00d0*/  ISETP.GE.U32.AND P1, PT, R6, 0x2, PT ;  /* 0x000000020600780c */ /* 0x000fe20003f26070 */
[----:B0-----:R-:W-:-:S06]  /*00e0*/  ULEA UR4, UR5, UR4, 0x18 ;  /* 0x0000000405047291 */ /* 0x001fcc000f8ec0ff */
[----:B------:R-:W-:-:S05]  /*00f0*/  LEA R0, R9, UR4, 0x2 ;  /* 0x0000000409007c11 */ /* 0x000fca000f8e10ff */
[----:B--2---:R0:W-:Y:S01]  /*0100*/  @!P0 STS [R0], R3 ;  /* 0x0000000300008388 */ /* 0x0041e20000000800 */
[----:B------:R-:W-:Y:S06]  /*0110*/  BAR.SYNC.DEFER_BLOCKING 0x0 ;  /* 0x0000000000007b1d */ /* 0x000fec0000010000 */
[----:B------:R-:W-:Y:S05]  /*0120*/  @!P1 BRA `(.L_x_0) ;  /* 0x0000000000389947 */ /* 0x000fea0003800000 */
[----:B------:R-:W-:-:S05]  /*0130*/  UMOV UR5, 0x1 ;  /* 0x0000000100057882 */ /* 0x000fca0000000000 */
.L_x_1:
[----:B------:R-:W-:Y:S01]  /*0140*/  ISETP.GE.U32.AND P0, PT, R9, UR5, PT ;  /* 0x0000000509007c0c */ /* 0x000fe2000bf06070 */
[----:B0-----:R-:W-:-:S12]  /*0150*/  IMAD.MOV.U32 R3, RZ, RZ, RZ ;  /* 0x000000ffff037224 */ /* 0x001fd800078e00ff */
[----:B------:R-:W-:Y:S01]  /*0160*/  @P0 VIADD R2, R9, -UR5 ;  /* 0x8000000509020c36 */ /* 0x000fe20008000000 */
[----:B------:R-:W-:-:S04]  /*0170*/  USHF.L.U32 UR5, UR5, 0x1, URZ ;  /* 0x0000000105057899 */ /* 0x000fc800080006ff */
[----:B------:R-:W-:Y:S02]  /*0180*/  @P0 LEA R4, R2, UR4, 0x2 ;  /* 0x0000000402040c11 */ /* 0x000fe4000f8e10ff */
[----:B------:R-:W-:Y:S04]  /*0190*/  @P0 LDS R2, [R0] ;  /* 0x0000000000020984 */ /* 0x000fe80000000800 */
[----:B------:R-:W0:Y:S02]  /*01a0*/  @P0 LDS R7, [R4] ;  /* 0x0000000004070984 */ /* 0x000e240000000800 */
[----:B0-----:R-:W-:Y:S01]  /*01b0*/  @P0 IMAD.IADD R3, R2, 0x1, R7 ;  /* 0x0000000102030824 */ /* 0x001fe200078e0207 */
[----:B------:R-:W-:Y:S06]  /*01c0*/  BAR.SYNC.DEFER_BLOCKING 0x0 ;  /* 0x0000000000007b1d */ /* 0x000fec0000010000 */
[----:B------:R1:W-:Y:S02]  /*01d0*/  @P0 STS [R0], R3 ;  /* 0x0000000300000388 */ /* 0x0003e40000000800 */
[----:B------:R-:W-:Y:S01]  /*01e0*/  BAR.SYNC.DEFER_BLOCKING 0x0 ;  /* 0x0000000000007b1d */ /* 0x000fe20000010000 */
[----:B------:R-:W-:-:S13]  /*01f0*/  ISETP.LE.U32.AND P0, PT, R6, UR5, PT ;  /* 0x0000000506007c0c */ /* 0x000fda000bf03070 */
[----:B-1----:R-:W-:Y:S05]  /*0200*/  @!P0 BRA `(.L_x_1) ;  /* 0xfffffffc00cc8947 */ /* 0x002fea000383ffff */
.L_x_0:
[----:B------:R-:W1:Y:S02]  /*0210*/  LDCU UR4, c[0x0][0x390] ;  /* 0x00007200ff0477ac */ /* 0x000e640008000800 */
[----:B-1----:R-:W-:-:S13]  /*0220*/  ISETP.GE.AND P0, PT, R5, UR4, PT ;  /* 0x0000000405007c0c */ /* 0x002fda000bf06270 */
[----:B------:R-:W-:Y:S05]  /*0230*/  @P0 EXIT ;  /* 0x000000000000094d */ /* 0x000fea0003800000 */
[----:B------:R-:W1:Y:S01]  /*0240*/  LDS R7, [R0] ;  /* 0x0000000000077984 */ /* 0x000e620000000800 */
[----:B0-----:R-:W0:Y:S02]  /*0250*/  LDC.64 R2, c[0x0][0x388] ;  /* 0x0000e200ff027b82 */ /* 0x001e240000000a00 */
[----:B0-----:R-:W-:-:S05]  /*0260*/  IMAD.WIDE R2, R5, 0x4, R2 ;  /* 0x0000000405027825 */ /* 0x001fca00078e0202 */
[----:B-1----:R-:W-:Y:S01]  /*0270*/  STG.E desc[UR6][R2.64], R7 ;  /* 0x0000000702007986 */ /* 0x002fe2000c101906 */
[----:B------:R-:W-:Y:S05]  /*0280*/  EXIT ;  /* 0x000000000000794d */ /* 0x000fea0003800000 */
.L_x_2:
[----:B------:R-:W-:-:S00]  /*0290*/  BRA `(.L_x_2) ;  /* 0xfffffffc00fc7947 */ /* 0x000fc0000383ffff */
[----:B------:R-:W-:-:S00]  /*02a0*/  NOP ;  /* 0x0000000000007918 */ /* 0x000fc00000000000 */
        /* <DEDUP_REMOVED lines=13> */
.L_x_3:


//--------------------- .nv.shared._Z13inclusiveScanPiS_i --------------------------
	.section	.nv.shared._Z13inclusiveScanPiS_i,"aw",@nobits
	.sectionflags	@""
	.align	4
.nv.shared._Z13inclusiveScanPiS_i:
	.zero		2048


//--------------------- .nv.shared.reserved.0     --------------------------
	.section	.nv.shared.reserved.0,"aw",@nobits
	.weak		__nv_reservedSMEM_offset_0_alias
	.size		__nv_reservedSMEM_offset_0_alias, 0, 64
	.other		__nv_reservedSMEM_offset_0_alias,@"STO_CUDA_RESERVED_SHARED STV_DEFAULT"
__nv_reservedSMEM_offset_0_alias:
	.zero		0
	.zero		64


//--------------------- .nv.constant0._Z13inclusiveScanPiS_i --------------------------
	.section	.nv.constant0._Z13inclusiveScanPiS_i,"a",@progbits
	.sectionflags	@""
	.align	4
.nv.constant0._Z13inclusiveScanPiS_i:
	.zero		916


//--------------------- SYMBOLS --------------------------

	.type		.nv.reservedSmem.offset0,@object
	.size		.nv.reservedSmem.offset0,0x4
	.type		.nv.reservedSmem.cap,@object
	.size		.nv.reservedSmem.cap,0x4
